	.headerflags	@"EF_CUDA_TEXMODE_UNIFIED EF_CUDA_64BIT_ADDRESS EF_CUDA_SM80 EF_CUDA_VIRTUAL_SM(EF_CUDA_SM80)"
	.elftype	@"ET_EXEC"


//--------------------- .nv.info                  --------------------------
	.section	.nv.info,"",@"SHT_CUDA_INFO"
	.align	4


	//----- nvinfo : EIATTR_REGCOUNT
	.align		4
        /*0000*/ 	.byte	0x04, 0x2f
        /*0002*/ 	.short	(.L_1 - .L_0)
	.align		4
.L_0:
        /*0004*/ 	.word	index@(_triton_mrope_forward)
        /*0008*/ 	.word	0x0000002c


	//----- nvinfo : EIATTR_FRAME_SIZE
	.align		4
.L_1:
        /*000c*/ 	.byte	0x04, 0x11
        /*000e*/ 	.short	(.L_3 - .L_2)
	.align		4
.L_2:
        /*0010*/ 	.word	index@(_triton_mrope_forward)
        /*0014*/ 	.word	0x00000000


	//----- nvinfo : EIATTR_MIN_STACK_SIZE
	.align		4
.L_3:
        /*0018*/ 	.byte	0x04, 0x12
        /*001a*/ 	.short	(.L_5 - .L_4)
	.align		4
.L_4:
        /*001c*/ 	.word	index@(_triton_mrope_forward)
        /*0020*/ 	.word	0x00000000
.L_5:


//--------------------- .nv.info._triton_mrope_forward --------------------------
	.section	.nv.info._triton_mrope_forward,"",@"SHT_CUDA_INFO"
	.sectionflags	@""
	.align	4


	//----- nvinfo : EIATTR_CUDA_API_VERSION
	.align		4
        /*0000*/ 	.byte	0x04, 0x37
        /*0002*/ 	.short	(.L_7 - .L_6)
.L_6:
        /*0004*/ 	.word	0x00000080


	//----- nvinfo : EIATTR_SW2861232_WAR
	.align		4
.L_7:
        /*0008*/ 	.byte	0x01, 0x35
	.zero		2


	//----- nvinfo : EIATTR_PARAM_CBANK
	.align		4
        /*000c*/ 	.byte	0x04, 0x0a
        /*000e*/ 	.short	(.L_9 - .L_8)
	.align		4
.L_8:
        /*0010*/ 	.word	index@(.nv.constant0._triton_mrope_forward)
        /*0014*/ 	.short	0x0160
        /*0016*/ 	.short	0x0038


	//----- nvinfo : EIATTR_CBANK_PARAM_SIZE
	.align		4
.L_9:
        /*0018*/ 	.byte	0x03, 0x19
        /*001a*/ 	.short	0x0038


	//----- nvinfo : EIATTR_KPARAM_INFO
	.align		4
        /*001c*/ 	.byte	0x04, 0x17
        /*001e*/ 	.short	(.L_11 - .L_10)
.L_10:
        /*0020*/ 	.word	0x00000000
        /*0024*/ 	.short	0x0006
        /*0026*/ 	.short	0x0030
        /*0028*/ 	.byte	0x00, 0xf4, 0x21, 0x00


	//----- nvinfo : EIATTR_KPARAM_INFO
	.align		4
.L_11:
        /*002c*/ 	.byte	0x04, 0x17
        /*002e*/ 	.short	(.L_13 - .L_12)
.L_12:
        /*0030*/ 	.word	0x00000000
        /*0034*/ 	.short	0x0005
        /*0036*/ 	.short	0x0028
        /*0038*/ 	.byte	0x00, 0xf4, 0x21, 0x00


	//----- nvinfo : EIATTR_KPARAM_INFO
	.align		4
.L_13:
        /*003c*/ 	.byte	0x04, 0x17
        /*003e*/ 	.short	(.L_15 - .L_14)
.L_14:
        /*0040*/ 	.word	0x00000000
        /*0044*/ 	.short	0x0004
        /*0046*/ 	.short	0x0020
        /*0048*/ 	.byte	0x00, 0xf0, 0x11, 0x00


	//----- nvinfo : EIATTR_KPARAM_INFO
	.align		4
.L_15:
        /*004c*/ 	.byte	0x04, 0x17
        /*004e*/ 	.short	(.L_17 - .L_16)
.L_16:
        /*0050*/ 	.word	0x00000000
        /*0054*/ 	.short	0x0003
        /*0056*/ 	.short	0x0018
        /*0058*/ 	.byte	0x00, 0xf4, 0x21, 0x00


	//----- nvinfo : EIATTR_KPARAM_INFO
	.align		4
.L_17:
        /*005c*/ 	.byte	0x04, 0x17
        /*005e*/ 	.short	(.L_19 - .L_18)
.L_18:
        /*0060*/ 	.word	0x00000000
        /*0064*/ 	.short	0x0002
        /*0066*/ 	.short	0x0010
        /*0068*/ 	.byte	0x00, 0xf4, 0x21, 0x00


	//----- nvinfo : EIATTR_KPARAM_INFO
	.align		4
.L_19:
        /*006c*/ 	.byte	0x04, 0x17
        /*006e*/ 	.short	(.L_21 - .L_20)
.L_20:
        /*0070*/ 	.word	0x00000000
        /*0074*/ 	.short	0x0001
        /*0076*/ 	.short	0x0008
        /*0078*/ 	.byte	0x00, 0xf4, 0x21, 0x00


	//----- nvinfo : EIATTR_KPARAM_INFO
	.align		4
.L_21:
        /*007c*/ 	.byte	0x04, 0x17
        /*007e*/ 	.short	(.L_23 - .L_22)
.L_22:
        /*0080*/ 	.word	0x00000000
        /*0084*/ 	.short	0x0000
        /*0086*/ 	.short	0x0000
        /*0088*/ 	.byte	0x00, 0xf4, 0x21, 0x00


	//----- nvinfo : EIATTR_MAXREG_COUNT
	.align		4
.L_23:
        /*008c*/ 	.byte	0x03, 0x1b
        /*008e*/ 	.short	0x00ff


	//----- nvinfo : EIATTR_EXIT_INSTR_OFFSETS
	.align		4
        /*0090*/ 	.byte	0x04, 0x1c
        /*0092*/ 	.short	(.L_25 - .L_24)


	//   ....[0]....
.L_24:
        /*0094*/ 	.word	0x00000a00


	//----- nvinfo : EIATTR_REQNTID
	.align		4
.L_25:
        /*0098*/ 	.byte	0x04, 0x10
        /*009a*/ 	.short	(.L_27 - .L_26)
.L_26:
        /*009c*/ 	.word	0x00000080
        /*00a0*/ 	.word	0x00000001
        /*00a4*/ 	.word	0x00000001
.L_27:


//--------------------- .nv.callgraph             --------------------------
	.section	.nv.callgraph,"",@"SHT_CUDA_CALLGRAPH"
	.align	4
	.sectionentsize	8
	.align		4
        /*0000*/ 	.word	0x00000000
	.align		4
        /*0004*/ 	.word	0xffffffff
	.align		4
        /*0008*/ 	.word	0x00000000
	.align		4
        /*000c*/ 	.word	0xfffffffe
	.align		4
        /*0010*/ 	.word	0x00000000
	.align		4
        /*0014*/ 	.word	0xfffffffd
	.align		4
        /*0018*/ 	.word	0x00000000
	.align		4
        /*001c*/ 	.word	0xfffffffc


//--------------------- .nv.rel.action            --------------------------
	.section	.nv.rel.action,"",@"SHT_CUDA_RELOCINFO"
	.align	8
	.sectionentsize	8
        /*0000*/ 	.byte	0x73, 0x00, 0x00, 0x00, 0x00, 0x00, 0x00, 0x00, 0x00, 0x00, 0x00, 0x11, 0x25, 0x00, 0x05, 0x36


//--------------------- .nv.constant0._triton_mrope_forward --------------------------
	.section	.nv.constant0._triton_mrope_forward,"a",@progbits
	.sectionflags	@""
	.align	4
.nv.constant0._triton_mrope_forward:
	.zero		408


//--------------------- .text._triton_mrope_forward --------------------------
	.section	.text._triton_mrope_forward,"ax",@progbits
	.sectioninfo	@"SHI_REGISTERS=44"
	.align	128
        .global         _triton_mrope_forward
        .type           _triton_mrope_forward,@function
        .size           _triton_mrope_forward,(.L_x_1 - _triton_mrope_forward)
        .other          _triton_mrope_forward,@"STO_CUDA_ENTRY STV_DEFAULT"
_triton_mrope_forward:
.text._triton_mrope_forward:
[----:B------:R-:W-:Y:S02]  /*0000*/  IMAD.MOV.U32 R1, RZ, RZ, c[0x0][0x28] ;  /* 0x00000a00ff017624 */ /* 0x000fe400078e00ff */
[----:B------:R-:W0:Y:S01]  /*0010*/  S2R R3, SR_TID.X ;  /* 0x0000000000037919 */ /* 0x000e220000002100 */
[----:B------:R-:W-:Y:S01]  /*0020*/  IMAD.MOV.U32 R35, RZ, RZ, 0x2 ;  /* 0x00000002ff237424 */ /* 0x000fe200078e00ff */
[----:B------:R-:W-:Y:S01]  /*0030*/  ULDC.64 UR4, c[0x0][0x118] ;  /* 0x0000460000047ab9 */ /* 0x000fe20000000a00 */
[----:B------:R-:W-:Y:S01]  /*0040*/  IMAD.MOV.U32 R27, RZ, RZ, c[0x0][0x180] ;  /* 0x00006000ff1b7624 */ /* 0x000fe200078e00ff */
[----:B------:R-:W1:Y:S01]  /*0050*/  S2R R36, SR_CTAID.X ;  /* 0x0000000000247919 */ /* 0x000e620000002500 */
[----:B------:R-:W-:Y:S01]  /*0060*/  IMAD.MOV.U32 R8, RZ, RZ, RZ ;  /* 0x000000ffff087224 */ /* 0x000fe200078e00ff */
[----:B------:R-:W-:Y:S01]  /*0070*/  CS2R R4, SRZ ;  /* 0x0000000000047805 */ /* 0x000fe2000001ff00 */
[----:B------:R-:W-:Y:S01]  /*0080*/  IMAD.MOV.U32 R25, RZ, RZ, RZ ;  /* 0x000000ffff197224 */ /* 0x000fe200078e00ff */
[----:B------:R-:W-:Y:S01]  /*0090*/  SHF.L.U32 R27, R27, 0x6, RZ ;  /* 0x000000061b1b7819 */ /* 0x000fe200000006ff */
[----:B------:R-:W-:Y:S01]  /*00a0*/  CS2R R6, SRZ ;  /* 0x0000000000067805 */ /* 0x000fe2000001ff00 */
[----:B------:R-:W-:Y:S01]  /*00b0*/  CS2R R20, SRZ ;  /* 0x0000000000147805 */ /* 0x000fe2000001ff00 */
[----:B------:R-:W-:Y:S01]  /*00c0*/  CS2R R22, SRZ ;  /* 0x0000000000167805 */ /* 0x000fe2000001ff00 */
[C---:B0-----:R-:W-:Y:S01]  /*00d0*/  IMAD.SHL.U32 R9, R3.reuse, 0x2, RZ ;  /* 0x0000000203097824 */ /* 0x041fe200078e00ff */
[----:B------:R-:W-:-:S02]  /*00e0*/  SHF.L.U32 R17, R3, 0x3, RZ ;  /* 0x0000000303117819 */ /* 0x000fc400000006ff */
[----:B-1----:R-:W-:Y:S02]  /*00f0*/  SHF.L.U32 R34, R36, 0x6, RZ ;  /* 0x0000000624227819 */ /* 0x002fe400000006ff */
[----:B------:R-:W-:Y:S02]  /*0100*/  LOP3.LUT R9, R9, 0x3e, RZ, 0xc0, !PT ;  /* 0x0000003e09097812 */ /* 0x000fe400078ec0ff */
[----:B------:R-:W-:Y:S01]  /*0110*/  LOP3.LUT R17, R17, 0x38, RZ, 0xc0, !PT ;  /* 0x0000003811117812 */ /* 0x000fe200078ec0ff */
[CC--:B------:R-:W-:Y:S01]  /*0120*/  IMAD.WIDE R28, R34.reuse, R35.reuse, c[0x0][0x170] ;  /* 0x00005c00221c7625 */ /* 0x0c0fe200078e0223 */
[C---:B------:R-:W-:Y:S02]  /*0130*/  ISETP.GE.U32.AND P2, PT, R9.reuse, 0x10, PT ;  /* 0x000000100900780c */ /* 0x040fe40003f46070 */
[----:B------:R-:W-:Y:S01]  /*0140*/  IADD3 R2, R9, -0x10, RZ ;  /* 0xfffffff009027810 */ /* 0x000fe20007ffe0ff */
[----:B------:R-:W-:Y:S01]  /*0150*/  IMAD.WIDE R34, R34, R35, c[0x0][0x178] ;  /* 0x00005e0022227625 */ /* 0x000fe200078e0223 */
[----:B------:R-:W-:-:S02]  /*0160*/  IADD3 R0, R17, -0x10, RZ ;  /* 0xfffffff011007810 */ /* 0x000fc40007ffe0ff */
[----:B------:R-:W-:Y:S01]  /*0170*/  ISETP.GE.U32.AND P3, PT, R2, 0x18, PT ;  /* 0x000000180200780c */ /* 0x000fe20003f66070 */
[--C-:B------:R-:W-:Y:S01]  /*0180*/  IMAD.WIDE R10, R27, 0x2, R28.reuse ;  /* 0x000000021b0a7825 */ /* 0x100fe200078e021c */
[----:B------:R-:W-:Y:S01]  /*0190*/  CS2R R30, SRZ ;  /* 0x00000000001e7805 */ /* 0x000fe2000001ff00 */
[----:B------:R-:W-:Y:S02]  /*01a0*/  ISETP.GE.U32.AND P0, PT, R0, 0x18, PT ;  /* 0x000000180000780c */ /* 0x000fe40003f06070 */
[----:B------:R-:W-:Y:S01]  /*01b0*/  ISETP.GE.U32.AND P1, PT, R17, 0x10, PT ;  /* 0x000000101100780c */ /* 0x000fe20003f26070 */
[----:B------:R-:W-:-:S04]  /*01c0*/  IMAD.WIDE.U32 R18, R9, 0x2, R28 ;  /* 0x0000000209127825 */ /* 0x000fc800078e001c */
[--C-:B------:R-:W-:Y:S01]  /*01d0*/  IMAD.WIDE.U32 R14, R9, 0x2, R34.reuse ;  /* 0x00000002090e7825 */ /* 0x100fe200078e0022 */
[----:B------:R0:W2:Y:S03]  /*01e0*/  @!P2 LDG.E R8, [R18.64] ;  /* 0x000000041208a981 */ /* 0x0000a6000c1e1900 */
[----:B------:R-:W-:Y:S01]  /*01f0*/  IMAD.WIDE R32, R27, 0x2, R34 ;  /* 0x000000021b207825 */ /* 0x000fe200078e0222 */
[----:B------:R1:W3:Y:S01]  /*0200*/  @!P2 LDG.E R31, [R14.64] ;  /* 0x000000040e1fa981 */ /* 0x0002e2000c1e1900 */
[C---:B------:R-:W-:Y:S02]  /*0210*/  ISETP.GT.U32.AND P4, PT, R9.reuse, 0x27, PT ;  /* 0x000000270900780c */ /* 0x040fe40003f84070 */
[----:B------:R-:W-:Y:S01]  /*0220*/  IMAD.WIDE.U32 R12, R9, 0x2, R10 ;  /* 0x00000002090c7825 */ /* 0x000fe200078e000a */
[----:B------:R-:W-:-:S03]  /*0230*/  ISETP.GT.U32.AND P2, PT, R17, 0x27, PT ;  /* 0x000000271100780c */ /* 0x000fc60003f44070 */
[--C-:B------:R-:W-:Y:S01]  /*0240*/  IMAD.WIDE.U32 R40, R17, 0x2, R10.reuse ;  /* 0x0000000211287825 */ /* 0x100fe200078e000a */
[----:B------:R-:W-:Y:S01]  /*0250*/  HFMA2.MMA R0, -RZ, RZ, 0, 0 ;  /* 0x00000000ff007435 */ /* 0x000fe200000001ff */
[----:B------:R4:W2:Y:S02]  /*0260*/  @!P3 LDG.E R25, [R12.64] ;  /* 0x000000040c19b981 */ /* 0x0008a4000c1e1900 */
[----:B------:R-:W-:-:S04]  /*0270*/  IMAD.WIDE R10, R27, 0x2, R10 ;  /* 0x000000021b0a7825 */ /* 0x000fc800078e020a */
[----:B------:R-:W-:Y:S01]  /*0280*/  IMAD.WIDE.U32 R28, R17, 0x2, R28 ;  /* 0x00000002111c7825 */ /* 0x000fe200078e001c */
[----:B------:R5:W3:Y:S03]  /*0290*/  @!P0 LDG.E.128 R20, [R40.64] ;  /* 0x0000000428148981 */ /* 0x000ae6000c1e1d00 */
[--C-:B------:R-:W-:Y:S01]  /*02a0*/  IMAD.WIDE R26, R27, 0x2, R32.reuse ;  /* 0x000000021b1a7825 */ /* 0x100fe200078e0220 */
[----:B------:R0:W3:Y:S03]  /*02b0*/  @!P1 LDG.E.128 R4, [R28.64] ;  /* 0x000000041c049981 */ /* 0x0000e6000c1e1d00 */
[----:B------:R-:W-:Y:S01]  /*02c0*/  IMAD.WIDE.U32 R38, R9, 0x2, R32 ;  /* 0x0000000209267825 */ /* 0x000fe200078e0020 */
[----:B----4-:R-:W-:Y:S01]  /*02d0*/  CS2R R12, SRZ ;  /* 0x00000000000c7805 */ /* 0x010fe2000001ff00 */
[----:B-1----:R-:W-:-:S02]  /*02e0*/  CS2R R14, SRZ ;  /* 0x00000000000e7805 */ /* 0x002fc4000001ff00 */
[----:B-----5:R-:W-:Y:S01]  /*02f0*/  IMAD.WIDE.U32 R40, R17, 0x2, R10 ;  /* 0x0000000211287825 */ /* 0x020fe200078e000a */
[----:B------:R1:W4:Y:S03]  /*0300*/  @!P3 LDG.E R30, [R38.64] ;  /* 0x00000004261eb981 */ /* 0x000326000c1e1900 */
[C---:B0-----:R-:W-:Y:S01]  /*0310*/  IMAD.WIDE.U32 R28, R9.reuse, 0x2, R26 ;  /* 0x00000002091c7825 */ /* 0x041fe200078e001a */
[----:B------:R0:W5:Y:S03]  /*0320*/  @P2 LDG.E.128 R12, [R40.64] ;  /* 0x00000004280c2981 */ /* 0x000166000c1e1d00 */
[----:B------:R-:W-:Y:S01]  /*0330*/  IMAD.MOV.U32 R2, RZ, RZ, RZ ;  /* 0x000000ffff027224 */ /* 0x000fe200078e00ff */
[----:B------:R0:W5:Y:S01]  /*0340*/  @P4 LDG.E R0, [R28.64] ;  /* 0x000000041c004981 */ /* 0x000162000c1e1900 */
[----:B------:R-:W-:-:S05]  /*0350*/  IMAD.WIDE.U32 R18, R9, 0x2, R10 ;  /* 0x0000000209127825 */ /* 0x000fca00078e000a */
[----:B------:R0:W5:Y:S01]  /*0360*/  @P4 LDG.E R2, [R18.64] ;  /* 0x0000000412024981 */ /* 0x000162000c1e1900 */
[----:B------:R-:W-:Y:S01]  /*0370*/  SHF.R.U32.HI R11, RZ, 0x3, R3 ;  /* 0x00000003ff0b7819 */ /* 0x000fe20000011603 */
[----:B------:R-:W-:Y:S02]  /*0380*/  IMAD.SHL.U32 R10, R3, 0x4, RZ ;  /* 0x00000004030a7824 */ /* 0x000fe400078e00ff */
[C---:B-1----:R-:W-:Y:S01]  /*0390*/  IMAD R38, R36.reuse, 0x1c00, RZ ;  /* 0x00001c0024267824 */ /* 0x042fe200078e02ff */
[----:B0-----:R-:W-:Y:S02]  /*03a0*/  SGXT.U32 R18, R11, 0x4 ;  /* 0x000000040b12781a */ /* 0x001fe40000000000 */
[----:B------:R-:W-:Y:S01]  /*03b0*/  LOP3.LUT R3, R9, 0x180, R10, 0xf8, !PT ;  /* 0x0000018009037812 */ /* 0x000fe200078ef80a */
[----:B------:R-:W-:Y:S01]  /*03c0*/  IMAD R10, R36, 0xe00, RZ ;  /* 0x00000e00240a7824 */ /* 0x000fe200078e02ff */
[C---:B------:R-:W-:Y:S01]  /*03d0*/  LOP3.LUT R24, R18.reuse, 0x10, RZ, 0xfc, !PT ;  /* 0x0000001012187812 */ /* 0x040fe200078efcff */
[----:B------:R-:W-:Y:S01]  /*03e0*/  IMAD R9, R18, 0x80, R17 ;  /* 0x0000008012097824 */ /* 0x000fe200078e0211 */
[----:B------:R-:W-:-:S02]  /*03f0*/  SHF.L.U32 R16, R36, 0x9, RZ ;  /* 0x0000000924107819 */ /* 0x000fc400000006ff */
[----:B------:R-:W-:Y:S02]  /*0400*/  IADD3 R38, P4, R38, c[0x0][0x160], RZ ;  /* 0x0000580026267a10 */ /* 0x000fe40007f9e0ff */
[----:B------:R-:W-:Y:S02]  /*0410*/  LEA R36, P5, R36, c[0x0][0x168], 0xa ;  /* 0x00005a0024247a11 */ /* 0x000fe400078a50ff */
[----:B------:R-:W-:Y:S02]  /*0420*/  LEA R11, R24, R17, 0x7 ;  /* 0x00000011180b7211 */ /* 0x000fe400078e38ff */
[----:B------:R-:W-:Y:S02]  /*0430*/  LEA.HI.X.SX32 R10, R10, c[0x0][0x164], 0x1, P4 ;  /* 0x000059000a0a7a11 */ /* 0x000fe400020f0eff */
[----:B------:R-:W-:Y:S02]  /*0440*/  LEA.HI.X.SX32 R16, R16, c[0x0][0x16c], 0x1, P5 ;  /* 0x00005b0010107a11 */ /* 0x000fe400028f0eff */
[----:B------:R-:W-:-:S02]  /*0450*/  LEA R40, P4, R9, R38, 0x1 ;  /* 0x0000002609287211 */ /* 0x000fc400078808ff */
[----:B------:R-:W-:Y:S02]  /*0460*/  LEA R36, P6, R3, R36, 0x1 ;  /* 0x0000002403247211 */ /* 0x000fe400078c08ff */
[----:B------:R-:W-:Y:S01]  /*0470*/  LEA R38, P5, R11, R38, 0x1 ;  /* 0x000000260b267211 */ /* 0x000fe200078a08ff */
[----:B------:R-:W-:Y:S01]  /*0480*/  IMAD.WIDE.U32 R34, R17, 0x2, R34 ;  /* 0x0000000211227825 */ /* 0x000fe200078e0022 */
[----:B------:R-:W-:Y:S01]  /*0490*/  LEA.HI.X R37, R3, R16, RZ, 0x1, P6 ;  /* 0x0000001003257211 */ /* 0x000fe200030f0cff */
[----:B------:R-:W-:Y:S01]  /*04a0*/  CS2R R18, SRZ ;  /* 0x0000000000127805 */ /* 0x000fe2000001ff00 */
[-C--:B------:R-:W-:Y:S01]  /*04b0*/  LEA.HI.X R41, R9, R10.reuse, RZ, 0x1, P4 ;  /* 0x0000000a09297211 */ /* 0x080fe200020f0cff */
[----:B------:R-:W-:Y:S01]  /*04c0*/  IMAD.WIDE.U32 R32, R17, 0x2, R32 ;  /* 0x0000000211207825 */ /* 0x000fe200078e0020 */
[----:B------:R-:W-:Y:S02]  /*04d0*/  LEA.HI.X R39, R11, R10, RZ, 0x1, P5 ;  /* 0x0000000a0b277211 */ /* 0x000fe400028f0cff */
[----:B------:R-:W-:Y:S01]  /*04e0*/  CS2R R10, SRZ ;  /* 0x00000000000a7805 */ /* 0x000fe2000001ff00 */
[----:B------:R-:W-:-:S02]  /*04f0*/  IMAD.WIDE.U32 R26, R17, 0x2, R26 ;  /* 0x00000002111a7825 */ /* 0x000fc400078e001a */
[----:B------:R-:W-:Y:S01]  /*0500*/  CS2R R16, SRZ ;  /* 0x0000000000107805 */ /* 0x000fe2000001ff00 */
[----:B------:R-:W-:-:S05]  /*0510*/  ISETP.GE.U32.AND P3, PT, R24, 0x1c, PT ;  /* 0x0000001c1800780c */ /* 0x000fca0003f66070 */
[----:B------:R0:W5:Y:S02]  /*0520*/  @!P0 LDG.E.128 R16, [R32.64] ;  /* 0x0000000420108981 */ /* 0x000164000c1e1d00 */
[----:B0-----:R-:W-:Y:S01]  /*0530*/  CS2R R32, SRZ ;  /* 0x0000000000207805 */ /* 0x001fe2000001ff00 */
[----:B--2---:R-:W-:Y:S01]  /*0540*/  HFMA2.BF16_V2 R25, R8, 1, 1, R25 ;  /* 0x3f803f8008197831 */ /* 0x004fe20000200019 */
[----:B------:R-:W-:-:S06]  /*0550*/  CS2R R8, SRZ ;  /* 0x0000000000087805 */ /* 0x000fcc000001ff00 */
[----:B------:R0:W2:Y:S01]  /*0560*/  @!P1 LDG.E.128 R8, [R34.64] ;  /* 0x0000000422089981 */ /* 0x0000a2000c1e1d00 */
[----:B---3--:R-:W-:Y:S02]  /*0570*/  HFMA2.BF16_V2 R24, R4, 1, 1, R20 ;  /* 0x3f803f8004187831 */ /* 0x008fe40000200014 */
[----:B------:R-:W-:Y:S01]  /*0580*/  HFMA2.BF16_V2 R28, R5, 1, 1, R21 ;  /* 0x3f803f80051c7831 */ /* 0x000fe20000200015 */
[----:B------:R-:W-:Y:S01]  /*0590*/  CS2R R4, SRZ ;  /* 0x0000000000047805 */ /* 0x000fe2000001ff00 */
[----:B------:R-:W-:Y:S02]  /*05a0*/  HFMA2.BF16_V2 R3, R6, 1, 1, R22 ;  /* 0x3f803f8006037831 */ /* 0x000fe40000200016 */
[----:B------:R-:W-:Y:S01]  /*05b0*/  HFMA2.BF16_V2 R29, R7, 1, 1, R23 ;  /* 0x3f803f80071d7831 */ /* 0x000fe20000200017 */
[----:B------:R-:W-:Y:S01]  /*05c0*/  CS2R R6, SRZ ;  /* 0x0000000000067805 */ /* 0x000fe2000001ff00 */
[----:B----4-:R-:W-:Y:S01]  /*05d0*/  HFMA2.BF16_V2 R30, R31, 1, 1, R30 ;  /* 0x3f803f801f1e7831 */ /* 0x010fe2000020001e */
[----:B------:R-:W3:Y:S01]  /*05e0*/  LDG.E.128 R20, [R40.64+0x80] ;  /* 0x0000800428147981 */ /* 0x000ee2000c1e1d00 */
[----:B-----5:R-:W-:-:S03]  /*05f0*/  HFMA2.BF16_V2 R13, R28, 1, 1, R13 ;  /* 0x3f803f801c0d7831 */ /* 0x020fc6000020000d */
[----:B------:R1:W4:Y:S01]  /*0600*/  @P2 LDG.E.128 R4, [R26.64] ;  /* 0x000000041a042981 */ /* 0x000322000c1e1d00 */
[----:B------:R-:W-:Y:S01]  /*0610*/  HFMA2.BF16_V2 R15, R29, 1, 1, R15 ;  /* 0x3f803f801d0f7831 */ /* 0x000fe2000020000f */
[----:B------:R-:W-:Y:S01]  /*0620*/  CS2R R28, SRZ ;  /* 0x00000000001c7805 */ /* 0x000fe2000001ff00 */
[----:B------:R-:W-:Y:S01]  /*0630*/  HFMA2.BF16_V2 R0, R30, 1, 1, R0 ;  /* 0x3f803f801e007831 */ /* 0x000fe20000200000 */
[----:B------:R-:W-:Y:S01]  /*0640*/  CS2R R30, SRZ ;  /* 0x00000000001e7805 */ /* 0x000fe2000001ff00 */
[----:B------:R-:W-:Y:S01]  /*0650*/  HFMA2.BF16_V2 R12, R24, 1, 1, R12 ;  /* 0x3f803f80180c7831 */ /* 0x000fe2000020000c */
[----:B0-----:R-:W-:Y:S01]  /*0660*/  CS2R R34, SRZ ;  /* 0x0000000000227805 */ /* 0x001fe2000001ff00 */
[----:B------:R-:W-:-:S03]  /*0670*/  HFMA2.BF16_V2 R2, R25, 1, 1, R2 ;  /* 0x3f803f8019027831 */ /* 0x000fc60000200002 */
[----:B------:R-:W5:Y:S04]  /*0680*/  @!P3 LDG.E.128 R28, [R38.64+0x80] ;  /* 0x00008004261cb981 */ /* 0x000f68000c1e1d00 */
[----:B-1----:R-:W5:Y:S04]  /*0690*/  LDG.E.128 R24, [R40.64] ;  /* 0x0000000428187981 */ /* 0x002f68000c1e1d00 */
[----:B------:R-:W5:Y:S01]  /*06a0*/  @!P3 LDG.E.128 R32, [R38.64] ;  /* 0x000000042620b981 */ /* 0x000f62000c1e1d00 */
[----:B--2---:R-:W-:Y:S02]  /*06b0*/  HFMA2.BF16_V2 R16, R8, 1, 1, R16 ;  /* 0x3f803f8008107831 */ /* 0x004fe40000200010 */
[----:B------:R-:W-:-:S02]  /*06c0*/  HFMA2.BF16_V2 R11, R11, 1, 1, R19 ;  /* 0x3f803f800b0b7831 */ /* 0x000fc40000200013 */
[----:B------:R-:W2:Y:S01]  /*06d0*/  LDG.E R19, [R36.64+0x80] ;  /* 0x0000800424137981 */ /* 0x000ea2000c1e1900 */
[----:B---3--:R-:W-:Y:S02]  /*06e0*/  HFMA2.BF16_V2 R8, R12, R20, -RZ.H0_H0 ;  /* 0x000000140c087231 */ /* 0x008fe400003400ff */
[----:B----4-:R-:W-:-:S04]  /*06f0*/  HFMA2.BF16_V2 R16, R16, 1, 1, R4 ;  /* 0x3f803f8010107831 */ /* 0x010fc80000200004 */
[C---:B------:R-:W-:Y:S02]  /*0700*/  HFMA2.BF16_V2 R20, R16.reuse, R20, -RZ.H0_H0 ;  /* 0x0000001410147231 */ /* 0x040fe400003400ff */
[----:B-----5:R-:W-:Y:S02]  /*0710*/  HFMA2.BF16_V2 R4, R16, R24, R8 ;  /* 0x0000001810047231 */ /* 0x020fe40000200008 */
[-C--:B------:R-:W-:Y:S02]  /*0720*/  HFMA2.BF16_V2 R8, R12, R28.reuse, -RZ.H0_H0 ;  /* 0x0000001c0c087231 */ /* 0x080fe400003400ff */
[C---:B------:R-:W-:Y:S02]  /*0730*/  HFMA2.BF16_V2 R28, R16.reuse, R28, -RZ.H0_H0 ;  /* 0x0000001c101c7231 */ /* 0x040fe400003400ff */
[----:B------:R-:W-:Y:S02]  /*0740*/  HFMA2.BF16_V2 R8, R16, R32, R8 ;  /* 0x0000002010087231 */ /* 0x000fe40000200008 */
[----:B------:R-:W3:Y:S01]  /*0750*/  LDG.E R16, [R36.64] ;  /* 0x0000000424107981 */ /* 0x000ee2000c1e1900 */
[----:B------:R-:W-:-:S02]  /*0760*/  HFMA2.BF16_V2 R9, R9, 1, 1, R17 ;  /* 0x3f803f8009097831 */ /* 0x000fc40000200011 */
[----:B------:R-:W-:Y:S02]  /*0770*/  HFMA2.BF16_V2 R17, R13, R29, -RZ.H0_H0 ;  /* 0x0000001d0d117231 */ /* 0x000fe400003400ff */
[----:B------:R-:W-:Y:S02]  /*0780*/  HFMA2.BF16_V2 R9, R9, 1, 1, R5 ;  /* 0x3f803f8009097831 */ /* 0x000fe40000200005 */
[-C--:B------:R-:W-:Y:S02]  /*0790*/  HFMA2.BF16_V2 R5, R13, R21.reuse, -RZ.H0_H0 ;  /* 0x000000150d057231 */ /* 0x080fe400003400ff */
[C---:B------:R-:W-:Y:S02]  /*07a0*/  HFMA2.BF16_V2 R21, R9.reuse, R21, -RZ.H0_H0 ;  /* 0x0000001509157231 */ /* 0x040fe400003400ff */
[C---:B------:R-:W-:Y:S02]  /*07b0*/  HFMA2.BF16_V2 R5, R9.reuse, R25, R5 ;  /* 0x0000001909057231 */ /* 0x040fe40000200005 */
[----:B------:R-:W-:-:S02]  /*07c0*/  HFMA2.BF16_V2 R29, R9, R29, -RZ.H0_H0 ;  /* 0x0000001d091d7231 */ /* 0x000fc400003400ff */
[----:B------:R-:W-:Y:S02]  /*07d0*/  HFMA2.BF16_V2 R9, R9, R33, R17 ;  /* 0x0000002109097231 */ /* 0x000fe40000200011 */
[----:B------:R-:W-:Y:S02]  /*07e0*/  HFMA2.BF16_V2 R17, R10, 1, 1, R18 ;  /* 0x3f803f800a117831 */ /* 0x000fe40000200012 */
[----:B------:R-:W-:Y:S02]  /*07f0*/  HFMA2.BF16_V2 R3, R3, 1, 1, R14 ;  /* 0x3f803f8003037831 */ /* 0x000fe4000020000e */
[----:B------:R-:W-:Y:S02]  /*0800*/  HFMA2.BF16_V2 R17, R17, 1, 1, R6 ;  /* 0x3f803f8011117831 */ /* 0x000fe40000200006 */
[----:B------:R-:W-:Y:S02]  /*0810*/  HFMA2.BF16_V2 R6, R3, R22, -RZ.H0_H0 ;  /* 0x0000001603067231 */ /* 0x000fe400003400ff */
[----:B------:R-:W-:-:S02]  /*0820*/  HFMA2.BF16_V2 R11, R11, 1, 1, R7 ;  /* 0x3f803f800b0b7831 */ /* 0x000fc40000200007 */
[C---:B------:R-:W-:Y:S02]  /*0830*/  HFMA2.BF16_V2 R22, R17.reuse, R22, -RZ.H0_H0 ;  /* 0x0000001611167231 */ /* 0x040fe400003400ff */
[----:B------:R-:W-:Y:S02]  /*0840*/  HFMA2.BF16_V2 R14, R17, R30, -RZ.H0_H0 ;  /* 0x0000001e110e7231 */ /* 0x000fe400003400ff */
[-C--:B------:R-:W-:Y:S02]  /*0850*/  HFMA2.BF16_V2 R7, R15, R23.reuse, -RZ.H0_H0 ;  /* 0x000000170f077231 */ /* 0x080fe400003400ff */
[-C--:B------:R-:W-:Y:S02]  /*0860*/  HFMA2.BF16_V2 R6, R17, R26.reuse, R6 ;  /* 0x0000001a11067231 */ /* 0x080fe40000200006 */
[----:B------:R-:W-:Y:S02]  /*0870*/  HFMA2.BF16_V2 R23, R11, R23, -RZ.H0_H0 ;  /* 0x000000170b177231 */ /* 0x000fe400003400ff */
[----:B------:R-:W-:-:S02]  /*0880*/  HFMA2.BF16_V2 R26, R3, R26, -R22 ;  /* 0x0000001a031a7231 */ /* 0x000fc40000300016 */
[C---:B------:R-:W-:Y:S02]  /*0890*/  HFMA2.BF16_V2 R10, R3.reuse, R30, -RZ.H0_H0 ;  /* 0x0000001e030a7231 */ /* 0x040fe400003400ff */
[----:B------:R-:W-:Y:S02]  /*08a0*/  HFMA2.BF16_V2 R14, R3, R34, -R14 ;  /* 0x00000022030e7231 */ /* 0x000fe4000030000e */
[C---:B------:R-:W-:Y:S02]  /*08b0*/  HFMA2.BF16_V2 R3, R11.reuse, R31, -RZ.H0_H0 ;  /* 0x0000001f0b037231 */ /* 0x040fe400003400ff */
[----:B------:R-:W-:Y:S02]  /*08c0*/  HFMA2.BF16_V2 R7, R11, R27, R7 ;  /* 0x0000001b0b077231 */ /* 0x000fe40000200007 */
[----:B------:R-:W-:Y:S02]  /*08d0*/  HFMA2.BF16_V2 R31, R15, R31, -RZ.H0_H0 ;  /* 0x0000001f0f1f7231 */ /* 0x000fe400003400ff */
[----:B------:R-:W-:-:S02]  /*08e0*/  HFMA2.BF16_V2 R25, R13, R25, -R21 ;  /* 0x000000190d197231 */ /* 0x000fc40000300015 */
[C---:B------:R-:W-:Y:S02]  /*08f0*/  HFMA2.BF16_V2 R24, R12.reuse, R24, -R20 ;  /* 0x000000180c187231 */ /* 0x040fe40000300014 */
[----:B------:R-:W-:Y:S02]  /*0900*/  HFMA2.BF16_V2 R27, R15, R27, -R23 ;  /* 0x0000001b0f1b7231 */ /* 0x000fe40000300017 */
[----:B------:R-:W-:Y:S02]  /*0910*/  HFMA2.BF16_V2 R12, R12, R32, -R28 ;  /* 0x000000200c0c7231 */ /* 0x000fe4000030001c */
[----:B------:R-:W-:Y:S02]  /*0920*/  HFMA2.BF16_V2 R13, R13, R33, -R29 ;  /* 0x000000210d0d7231 */ /* 0x000fe4000030001d */
[----:B------:R-:W-:Y:S02]  /*0930*/  HFMA2.BF16_V2 R15, R15, R35, -R3 ;  /* 0x000000230f0f7231 */ /* 0x000fe40000300003 */
[----:B------:R-:W-:-:S02]  /*0940*/  HFMA2.BF16_V2 R10, R17, R34, R10 ;  /* 0x00000022110a7231 */ /* 0x000fc4000020000a */
[----:B------:R-:W-:Y:S01]  /*0950*/  HFMA2.BF16_V2 R11, R11, R35, R31 ;  /* 0x000000230b0b7231 */ /* 0x000fe2000020001f */
[----:B------:R-:W-:Y:S04]  /*0960*/  STG.E.128 [R40.64], R24 ;  /* 0x0000001828007986 */ /* 0x000fe8000c101d04 */
[----:B------:R-:W-:Y:S04]  /*0970*/  @!P3 STG.E.128 [R38.64], R12 ;  /* 0x0000000c2600b986 */ /* 0x000fe8000c101d04 */
[----:B------:R-:W-:Y:S04]  /*0980*/  STG.E.128 [R40.64+0x80], R4 ;  /* 0x0000800428007986 */ /* 0x000fe8000c101d04 */
[----:B------:R-:W-:Y:S01]  /*0990*/  @!P3 STG.E.128 [R38.64+0x80], R8 ;  /* 0x000080082600b986 */ /* 0x000fe2000c101d04 */
[----:B--2---:R-:W-:-:S02]  /*09a0*/  HFMA2.BF16_V2 R18, R2, R19, -RZ.H0_H0 ;  /* 0x0000001302127231 */ /* 0x004fc400003400ff */
[C---:B------:R-:W-:Y:S02]  /*09b0*/  HFMA2.BF16_V2 R19, R0.reuse, R19, -RZ.H0_H0 ;  /* 0x0000001300137231 */ /* 0x040fe400003400ff */
[-C--:B---3--:R-:W-:Y:S02]  /*09c0*/  HFMA2.BF16_V2 R21, R0, R16.reuse, R18 ;  /* 0x0000001000157231 */ /* 0x088fe40000200012 */
[----:B------:R-:W-:-:S03]  /*09d0*/  HFMA2.BF16_V2 R19, R2, R16, -R19 ;  /* 0x0000001002137231 */ /* 0x000fc60000300013 */
[----:B------:R-:W-:Y:S04]  /*09e0*/  STG.E [R36.64+0x80], R21 ;  /* 0x0000801524007986 */ /* 0x000fe8000c101904 */
[----:B------:R-:W-:Y:S01]  /*09f0*/  STG.E [R36.64], R19 ;  /* 0x0000001324007986 */ /* 0x000fe2000c101904 */
[----:B------:R-:W-:Y:S05]  /*0a00*/  EXIT ;  /* 0x000000000000794d */ /* 0x000fea0003800000 */
.L_x_0:
[----:B------:R-:W-:-:S00]  /*0a10*/  BRA `(.L_x_0) ;  /* 0xfffffff000007947 */ /* 0x000fc0000383ffff */
[----:B------:R-:W-:-:S00]  /*0a20*/  NOP ;  /* 0x0000000000007918 */ /* 0x000fc00000000000 */
        /* <DEDUP_REMOVED lines=13> */
.L_x_1:
